//
// Generated by NVIDIA NVVM Compiler
//
// Compiler Build ID: CL-36424714
// Cuda compilation tools, release 13.0, V13.0.88
// Based on NVVM 20.0.0
//

.version 9.0
.target sm_100
.address_size 64

	// .globl	_Z1pv
.extern .func  (.param .b32 func_retval0) vprintf
(
	.param .b64 vprintf_param_0,
	.param .b64 vprintf_param_1
)
;
.global .align 1 .b8 $str[2] = {49};

.visible .entry _Z1pv()
{
	.reg .b32 	%r<3>;
	.reg .b64 	%rd<3>;

	mov.u64 	%rd1, $str;
	cvta.global.u64 	%rd2, %rd1;
	{ // callseq 0, 0
	.param .b64 param0;
	st.param.b64 	[param0], %rd2;
	.param .b64 param1;
	st.param.b64 	[param1], 0;
	.param .b32 retval0;
	call.uni (retval0), 
	vprintf, 
	(
	param0, 
	param1
	);
	ld.param.b32 	%r1, [retval0];
	} // callseq 0
	ret;

}


// ===== COMPILED SASS (sm_100) =====

	.target	sm_100

	.elftype	@"ET_EXEC"


//--------------------- .note.nv.tkinfo           --------------------------
	.section	.note.nv.tkinfo,"",@"SHT_NOTE"
	.sectionflags	@"SHF_NOTE_NV_TKINFO"
	.tkinfo
        /*0018*/ 	.word	0x00000002
        /*0030*/ 	.string	""
        /*0030*/ 	.string	"ptxas"
        /*0030*/ 	.string	"Cuda compilation tools, release 13.0, V13.0.88"
        /*0030*/ 	.string	"Build cuda_13.0.r13.0/compiler.36424714_0"
        /*0030*/ 	.string	"-arch sm_100 -m 64 "



//--------------------- .note.nv.cuinfo           --------------------------
	.section	.note.nv.cuinfo,"",@"SHT_NOTE"
	.sectionflags	@"SHF_NOTE_NV_CUINFO"
        /*0018*/ 	.short	0x0002
        /*001a*/ 	.short	0x0064
        /*001c*/ 	.short	0x0082
	.zero		2


//--------------------- .nv.info                  --------------------------
	.section	.nv.info,"",@"SHT_CUDA_INFO"
	.align	4


	//----- nvinfo : EIATTR_REGCOUNT
	.align		4
        /*0000*/ 	.byte	0x04, 0x2f
        /*0002*/ 	.short	(.L_2 - .L_1)
	.align		4
.L_1:
        /*0004*/ 	.word	index@(_Z1pv)
        /*0008*/ 	.word	0x00000018


	//----- nvinfo : EIATTR_FRAME_SIZE
	.align		4
.L_2:
        /*000c*/ 	.byte	0x04, 0x11
        /*000e*/ 	.short	(.L_4 - .L_3)
	.align		4
.L_3:
        /*0010*/ 	.word	index@(_Z1pv)
        /*0014*/ 	.word	0x00000000


	//----- nvinfo : EIATTR_MIN_STACK_SIZE
	.align		4
.L_4:
        /*0018*/ 	.byte	0x04, 0x12
        /*001a*/ 	.short	(.L_6 - .L_5)
	.align		4
.L_5:
        /*001c*/ 	.word	index@(_Z1pv)
        /*0020*/ 	.word	0x00000000
.L_6:


//--------------------- .nv.compat                --------------------------
	.section	.nv.compat,"",@"SHT_CUDA_COMPAT_INFO"
	.align	4
        /*0000*/ 	.byte	0x02, 0x09, 0x00, 0x00, 0x02, 0x02, 0x01, 0x00, 0x02, 0x05, 0x05, 0x00, 0x03, 0x07, 0x01, 0x01
        /*0010*/ 	.byte	0x02, 0x03, 0x00, 0x00, 0x02, 0x06, 0x01, 0x00, 0x04, 0x0b, 0x08, 0x00, 0x09, 0x00, 0x00, 0x00
        /*0020*/ 	.byte	0x00, 0x00, 0x00, 0x00


//--------------------- .nv.info._Z1pv            --------------------------
	.section	.nv.info._Z1pv,"",@"SHT_CUDA_INFO"
	.sectionflags	@""
	.align	4


	//----- nvinfo : EIATTR_CUDA_API_VERSION
	.align		4
        /*0000*/ 	.byte	0x04, 0x37
        /*0002*/ 	.short	(.L_8 - .L_7)
.L_7:
        /*0004*/ 	.word	0x00000082


	//----- nvinfo : EIATTR_SPARSE_MMA_MASK
	.align		4
.L_8:
        /*0008*/ 	.byte	0x03, 0x50
        /*000a*/ 	.short	0x0000


	//----- nvinfo : EIATTR_MAXREG_COUNT
	.align		4
        /*000c*/ 	.byte	0x03, 0x1b
        /*000e*/ 	.short	0x00ff


	//----- nvinfo : EIATTR_EXTERNS
	.align		4
        /*0010*/ 	.byte	0x04, 0x0f
        /*0012*/ 	.short	(.L_10 - .L_9)


	//   ....[0]....
	.align		4
.L_9:
        /*0014*/ 	.word	index@(vprintf)


	//----- nvinfo : EIATTR_MERCURY_ISA_VERSION
	.align		4
.L_10:
        /*0018*/ 	.byte	0x03, 0x5f
        /*001a*/ 	.short	0x0101


	//----- nvinfo : EIATTR_VRC_CTA_INIT_COUNT
	.align		4
        /*001c*/ 	.byte	0x02, 0x4a
	.zero		1
	.zero		1


	//----- nvinfo : EIATTR_SYSCALL_OFFSETS
	.align		4
        /*0020*/ 	.byte	0x04, 0x46
        /*0022*/ 	.short	(.L_12 - .L_11)


	//   ....[0]....
.L_11:
        /*0024*/ 	.word	0x00000080


	//----- nvinfo : EIATTR_EXIT_INSTR_OFFSETS
	.align		4
.L_12:
        /*0028*/ 	.byte	0x04, 0x1c
        /*002a*/ 	.short	(.L_14 - .L_13)


	//   ....[0]....
.L_13:
        /*002c*/ 	.word	0x00000090


	//----- nvinfo : EIATTR_SW_WAR
	.align		4
.L_14:
        /*0030*/ 	.byte	0x04, 0x36
        /*0032*/ 	.short	(.L_16 - .L_15)
.L_15:
        /*0034*/ 	.word	0x00000008
.L_16:


//--------------------- .nv.callgraph             --------------------------
	.section	.nv.callgraph,"",@"SHT_CUDA_CALLGRAPH"
	.align	4
	.sectionentsize	8
	.align		4
        /*0000*/ 	.word	0x00000000
	.align		4
        /*0004*/ 	.word	0xffffffff
	.align		4
        /*0008*/ 	.word	index@(_Z1pv)
	.align		4
        /*000c*/ 	.word	index@(vprintf)
	.align		4
        /*0010*/ 	.word	0x00000000
	.align		4
        /*0014*/ 	.word	0xfffffffe
	.align		4
        /*0018*/ 	.word	0x00000000
	.align		4
        /*001c*/ 	.word	0xfffffffd
	.align		4
        /*0020*/ 	.word	0x00000000
	.align		4
        /*0024*/ 	.word	0xfffffffc


//--------------------- .nv.constant4             --------------------------
	.section	.nv.constant4,"a",@progbits
	.align	8
	.align		8
.nv.constant4:
        /*0000*/ 	.dword	vprintf
	.align		8
        /*0008*/ 	.dword	$str


//--------------------- .text._Z1pv               --------------------------
	.section	.text._Z1pv,"ax",@progbits
	.align	128
        .global         _Z1pv
        .type           _Z1pv,@function
        .size           _Z1pv,(.L_x_2 - _Z1pv)
        .other          _Z1pv,@"STO_CUDA_ENTRY STV_DEFAULT"
_Z1pv:
.text._Z1pv:
[----:B------:R-:W0:Y:S01]  /*0000*/  LDC R1, c[0x0][0x37c] ;  /* 0x0000df00ff017b82 */ /* 0x000e220000000800 */
[----:B------:R-:W-:Y:S01]  /*0010*/  MOV R0, 0x0 ;  /* 0x0000000000007802 */ /* 0x000fe20000000f00 */
[----:B------:R-:W1:Y:S01]  /*0020*/  LDCU.64 UR4, c[0x4][0x8] ;  /* 0x01000100ff0477ac */ /* 0x000e620008000a00 */
[----:B------:R-:W-:-:S05]  /*0030*/  CS2R R6, SRZ ;  /* 0x0000000000067805 */ /* 0x000fca000001ff00 */
[----:B------:R2:W3:Y:S01]  /*0040*/  LDC.64 R2, c[0x4][R0] ;  /* 0x0100000000027b82 */ /* 0x0004e20000000a00 */
[----:B-1----:R-:W-:Y:S02]  /*0050*/  IMAD.U32 R4, RZ, RZ, UR4 ;  /* 0x00000004ff047e24 */ /* 0x002fe4000f8e00ff */
[----:B--2---:R-:W-:-:S07]  /*0060*/  IMAD.U32 R5, RZ, RZ, UR5 ;  /* 0x00000005ff057e24 */ /* 0x004fce000f8e00ff */
[----:B------:R-:W-:-:S07]  /*0070*/  LEPC R20, `(.L_x_0) ;  /* 0x000000001014794e */ /* 0x000fce0000000000 */
[----:B0--3--:R-:W-:Y:S05]  /*0080*/  CALL.ABS.NOINC R2 ;  /* 0x0000000002007343 */ /* 0x009fea0003c00000 */
.L_x_0:
[----:B------:R-:W-:Y:S05]  /*0090*/  EXIT ;  /* 0x000000000000794d */ /* 0x000fea0003800000 */
.L_x_1:
[----:B------:R-:W-:-:S00]  /*00a0*/  BRA `(.L_x_1) ;  /* 0xfffffffc00fc7947 */ /* 0x000fc0000383ffff */
[----:B------:R-:W-:-:S00]  /*00b0*/  NOP ;  /* 0x0000000000007918 */ /* 0x000fc00000000000 */
        /* <DEDUP_REMOVED lines=12> */
.L_x_2:


//--------------------- .nv.global.init           --------------------------
	.section	.nv.global.init,"aw",@progbits
.nv.global.init:
	.type		$str,@object
	.size		$str,(.L_0 - $str)
$str:
        /*0000*/ 	.byte	0x31, 0x00
.L_0:


//--------------------- .nv.shared.reserved.0     --------------------------
	.section	.nv.shared.reserved.0,"aw",@nobits
	.weak		__nv_reservedSMEM_offset_0_alias
	.size		__nv_reservedSMEM_offset_0_alias, 0, 64
	.other		__nv_reservedSMEM_offset_0_alias,@"STO_CUDA_RESERVED_SHARED STV_DEFAULT"
__nv_reservedSMEM_offset_0_alias:
	.zero		0
	.zero		64


//--------------------- .nv.constant0._Z1pv       --------------------------
	.section	.nv.constant0._Z1pv,"a",@progbits
	.sectionflags	@""
	.align	4
.nv.constant0._Z1pv:
	.zero		896


//--------------------- SYMBOLS --------------------------

	.type		.nv.reservedSmem.offset0,@object
	.size		.nv.reservedSmem.offset0,0x4
	.type		vprintf,@function
